//
// Generated by NVIDIA NVVM Compiler
//
// Compiler Build ID: CL-36424714
// Cuda compilation tools, release 13.0, V13.0.88
// Based on NVVM 20.0.0
//

.version 9.0
.target sm_100
.address_size 64

	// .globl	_Z19kernelTensorProductiiPiS_S_

.visible .entry _Z19kernelTensorProductiiPiS_S_(
	.param .u32 _Z19kernelTensorProductiiPiS_S__param_0,
	.param .u32 _Z19kernelTensorProductiiPiS_S__param_1,
	.param .u64 .ptr .align 1 _Z19kernelTensorProductiiPiS_S__param_2,
	.param .u64 .ptr .align 1 _Z19kernelTensorProductiiPiS_S__param_3,
	.param .u64 .ptr .align 1 _Z19kernelTensorProductiiPiS_S__param_4
)
{
	.reg .pred 	%p<13>;
	.reg .b32 	%r<136>;
	.reg .b64 	%rd<45>;

	ld.param.u32 	%r23, [_Z19kernelTensorProductiiPiS_S__param_0];
	ld.param.u32 	%r24, [_Z19kernelTensorProductiiPiS_S__param_1];
	ld.param.u64 	%rd10, [_Z19kernelTensorProductiiPiS_S__param_2];
	ld.param.u64 	%rd11, [_Z19kernelTensorProductiiPiS_S__param_3];
	ld.param.u64 	%rd12, [_Z19kernelTensorProductiiPiS_S__param_4];
	cvta.to.global.u64 	%rd1, %rd12;
	cvta.to.global.u64 	%rd2, %rd11;
	mov.u32 	%r1, %tid.y;
	setp.lt.s32 	%p1, %r23, 1;
	@%p1 bra 	$L__BB0_17;
	setp.lt.s32 	%p2, %r24, 1;
	@%p2 bra 	$L__BB0_17;
	mov.u32 	%r26, %tid.x;
	mad.lo.s32 	%r27, %r24, %r26, %r1;
	cvta.to.global.u64 	%rd13, %rd10;
	mul.wide.u32 	%rd14, %r27, 4;
	add.s64 	%rd3, %rd13, %rd14;
	and.b32  	%r2, %r24, 15;
	add.s32 	%r3, %r2, -1;
	and.b32  	%r4, %r24, 7;
	add.s32 	%r5, %r4, -1;
	and.b32  	%r6, %r24, 2147483632;
	and.b32  	%r7, %r24, 3;
	neg.s32 	%r8, %r6;
	add.s64 	%rd4, %rd1, 32;
	mul.lo.s32 	%r9, %r23, %r26;
	mov.b32 	%r130, 0;
$L__BB0_3:
	setp.lt.u32 	%p3, %r24, 16;
	mul.lo.s32 	%r11, %r130, %r24;
	add.s32 	%r29, %r130, %r9;
	mad.lo.s32 	%r30, %r29, %r24, %r1;
	mul.lo.s32 	%r12, %r30, %r24;
	mov.b32 	%r134, 0;
	@%p3 bra 	$L__BB0_6;
	mul.wide.u32 	%rd15, %r11, 4;
	add.s64 	%rd16, %rd2, %rd15;
	add.s64 	%rd44, %rd16, 32;
	mov.u32 	%r131, %r12;
	mov.u32 	%r132, %r8;
$L__BB0_5:
	.pragma "nounroll";
	mul.wide.s32 	%rd17, %r131, 4;
	add.s64 	%rd18, %rd4, %rd17;
	ld.global.u32 	%r31, [%rd3];
	ld.global.u32 	%r32, [%rd44+-32];
	mul.lo.s32 	%r33, %r32, %r31;
	st.global.u32 	[%rd18+-32], %r33;
	ld.global.u32 	%r34, [%rd3];
	ld.global.u32 	%r35, [%rd44+-28];
	mul.lo.s32 	%r36, %r35, %r34;
	st.global.u32 	[%rd18+-28], %r36;
	ld.global.u32 	%r37, [%rd3];
	ld.global.u32 	%r38, [%rd44+-24];
	mul.lo.s32 	%r39, %r38, %r37;
	st.global.u32 	[%rd18+-24], %r39;
	ld.global.u32 	%r40, [%rd3];
	ld.global.u32 	%r41, [%rd44+-20];
	mul.lo.s32 	%r42, %r41, %r40;
	st.global.u32 	[%rd18+-20], %r42;
	ld.global.u32 	%r43, [%rd3];
	ld.global.u32 	%r44, [%rd44+-16];
	mul.lo.s32 	%r45, %r44, %r43;
	st.global.u32 	[%rd18+-16], %r45;
	ld.global.u32 	%r46, [%rd3];
	ld.global.u32 	%r47, [%rd44+-12];
	mul.lo.s32 	%r48, %r47, %r46;
	st.global.u32 	[%rd18+-12], %r48;
	ld.global.u32 	%r49, [%rd3];
	ld.global.u32 	%r50, [%rd44+-8];
	mul.lo.s32 	%r51, %r50, %r49;
	st.global.u32 	[%rd18+-8], %r51;
	ld.global.u32 	%r52, [%rd3];
	ld.global.u32 	%r53, [%rd44+-4];
	mul.lo.s32 	%r54, %r53, %r52;
	st.global.u32 	[%rd18+-4], %r54;
	ld.global.u32 	%r55, [%rd3];
	ld.global.u32 	%r56, [%rd44];
	mul.lo.s32 	%r57, %r56, %r55;
	st.global.u32 	[%rd18], %r57;
	ld.global.u32 	%r58, [%rd3];
	ld.global.u32 	%r59, [%rd44+4];
	mul.lo.s32 	%r60, %r59, %r58;
	st.global.u32 	[%rd18+4], %r60;
	ld.global.u32 	%r61, [%rd3];
	ld.global.u32 	%r62, [%rd44+8];
	mul.lo.s32 	%r63, %r62, %r61;
	st.global.u32 	[%rd18+8], %r63;
	ld.global.u32 	%r64, [%rd3];
	ld.global.u32 	%r65, [%rd44+12];
	mul.lo.s32 	%r66, %r65, %r64;
	st.global.u32 	[%rd18+12], %r66;
	ld.global.u32 	%r67, [%rd3];
	ld.global.u32 	%r68, [%rd44+16];
	mul.lo.s32 	%r69, %r68, %r67;
	st.global.u32 	[%rd18+16], %r69;
	ld.global.u32 	%r70, [%rd3];
	ld.global.u32 	%r71, [%rd44+20];
	mul.lo.s32 	%r72, %r71, %r70;
	st.global.u32 	[%rd18+20], %r72;
	ld.global.u32 	%r73, [%rd3];
	ld.global.u32 	%r74, [%rd44+24];
	mul.lo.s32 	%r75, %r74, %r73;
	st.global.u32 	[%rd18+24], %r75;
	ld.global.u32 	%r76, [%rd3];
	ld.global.u32 	%r77, [%rd44+28];
	mul.lo.s32 	%r78, %r77, %r76;
	st.global.u32 	[%rd18+28], %r78;
	add.s32 	%r132, %r132, 16;
	add.s64 	%rd44, %rd44, 64;
	add.s32 	%r131, %r131, 16;
	setp.ne.s32 	%p4, %r132, 0;
	mov.u32 	%r134, %r6;
	@%p4 bra 	$L__BB0_5;
$L__BB0_6:
	setp.eq.s32 	%p5, %r2, 0;
	@%p5 bra 	$L__BB0_16;
	setp.lt.u32 	%p6, %r3, 7;
	@%p6 bra 	$L__BB0_9;
	ld.global.u32 	%r79, [%rd3];
	add.s32 	%r80, %r134, %r11;
	mul.wide.u32 	%rd19, %r80, 4;
	add.s64 	%rd20, %rd2, %rd19;
	ld.global.u32 	%r81, [%rd20];
	mul.lo.s32 	%r82, %r81, %r79;
	add.s32 	%r83, %r134, %r12;
	mul.wide.s32 	%rd21, %r83, 4;
	add.s64 	%rd22, %rd1, %rd21;
	st.global.u32 	[%rd22], %r82;
	ld.global.u32 	%r84, [%rd3];
	cvt.u64.u32 	%rd23, %r11;
	cvt.u64.u32 	%rd24, %r134;
	add.s64 	%rd25, %rd24, %rd23;
	shl.b64 	%rd26, %rd25, 2;
	add.s64 	%rd27, %rd2, %rd26;
	ld.global.u32 	%r85, [%rd27+4];
	mul.lo.s32 	%r86, %r85, %r84;
	st.global.u32 	[%rd22+4], %r86;
	ld.global.u32 	%r87, [%rd3];
	ld.global.u32 	%r88, [%rd27+8];
	mul.lo.s32 	%r89, %r88, %r87;
	st.global.u32 	[%rd22+8], %r89;
	ld.global.u32 	%r90, [%rd3];
	ld.global.u32 	%r91, [%rd27+12];
	mul.lo.s32 	%r92, %r91, %r90;
	st.global.u32 	[%rd22+12], %r92;
	ld.global.u32 	%r93, [%rd3];
	ld.global.u32 	%r94, [%rd27+16];
	mul.lo.s32 	%r95, %r94, %r93;
	st.global.u32 	[%rd22+16], %r95;
	ld.global.u32 	%r96, [%rd3];
	ld.global.u32 	%r97, [%rd27+20];
	mul.lo.s32 	%r98, %r97, %r96;
	st.global.u32 	[%rd22+20], %r98;
	ld.global.u32 	%r99, [%rd3];
	ld.global.u32 	%r100, [%rd27+24];
	mul.lo.s32 	%r101, %r100, %r99;
	st.global.u32 	[%rd22+24], %r101;
	ld.global.u32 	%r102, [%rd3];
	ld.global.u32 	%r103, [%rd27+28];
	mul.lo.s32 	%r104, %r103, %r102;
	st.global.u32 	[%rd22+28], %r104;
	add.s32 	%r134, %r134, 8;
$L__BB0_9:
	setp.eq.s32 	%p7, %r4, 0;
	@%p7 bra 	$L__BB0_16;
	setp.lt.u32 	%p8, %r5, 3;
	@%p8 bra 	$L__BB0_12;
	ld.global.u32 	%r105, [%rd3];
	add.s32 	%r106, %r134, %r11;
	mul.wide.u32 	%rd28, %r106, 4;
	add.s64 	%rd29, %rd2, %rd28;
	ld.global.u32 	%r107, [%rd29];
	mul.lo.s32 	%r108, %r107, %r105;
	add.s32 	%r109, %r134, %r12;
	mul.wide.s32 	%rd30, %r109, 4;
	add.s64 	%rd31, %rd1, %rd30;
	st.global.u32 	[%rd31], %r108;
	ld.global.u32 	%r110, [%rd3];
	cvt.u64.u32 	%rd32, %r11;
	cvt.u64.u32 	%rd33, %r134;
	add.s64 	%rd34, %rd33, %rd32;
	shl.b64 	%rd35, %rd34, 2;
	add.s64 	%rd36, %rd2, %rd35;
	ld.global.u32 	%r111, [%rd36+4];
	mul.lo.s32 	%r112, %r111, %r110;
	st.global.u32 	[%rd31+4], %r112;
	ld.global.u32 	%r113, [%rd3];
	ld.global.u32 	%r114, [%rd36+8];
	mul.lo.s32 	%r115, %r114, %r113;
	st.global.u32 	[%rd31+8], %r115;
	ld.global.u32 	%r116, [%rd3];
	ld.global.u32 	%r117, [%rd36+12];
	mul.lo.s32 	%r118, %r117, %r116;
	st.global.u32 	[%rd31+12], %r118;
	add.s32 	%r134, %r134, 4;
$L__BB0_12:
	setp.eq.s32 	%p9, %r7, 0;
	@%p9 bra 	$L__BB0_16;
	setp.eq.s32 	%p10, %r7, 1;
	ld.global.u32 	%r119, [%rd3];
	add.s32 	%r120, %r134, %r11;
	mul.wide.u32 	%rd37, %r120, 4;
	add.s64 	%rd38, %rd2, %rd37;
	ld.global.u32 	%r121, [%rd38];
	mul.lo.s32 	%r122, %r121, %r119;
	add.s32 	%r123, %r134, %r12;
	mul.wide.s32 	%rd39, %r123, 4;
	add.s64 	%rd8, %rd1, %rd39;
	st.global.u32 	[%rd8], %r122;
	@%p10 bra 	$L__BB0_16;
	setp.eq.s32 	%p11, %r7, 2;
	ld.global.u32 	%r124, [%rd3];
	cvt.u64.u32 	%rd40, %r11;
	cvt.u64.u32 	%rd41, %r134;
	add.s64 	%rd42, %rd41, %rd40;
	shl.b64 	%rd43, %rd42, 2;
	add.s64 	%rd9, %rd2, %rd43;
	ld.global.u32 	%r125, [%rd9+4];
	mul.lo.s32 	%r126, %r125, %r124;
	st.global.u32 	[%rd8+4], %r126;
	@%p11 bra 	$L__BB0_16;
	ld.global.u32 	%r127, [%rd3];
	ld.global.u32 	%r128, [%rd9+8];
	mul.lo.s32 	%r129, %r128, %r127;
	st.global.u32 	[%rd8+8], %r129;
$L__BB0_16:
	add.s32 	%r130, %r130, 1;
	setp.ne.s32 	%p12, %r130, %r23;
	@%p12 bra 	$L__BB0_3;
$L__BB0_17:
	ret;

}


// ===== COMPILED SASS (sm_100) =====

	.target	sm_100

	.elftype	@"ET_EXEC"


//--------------------- .note.nv.tkinfo           --------------------------
	.section	.note.nv.tkinfo,"",@"SHT_NOTE"
	.sectionflags	@"SHF_NOTE_NV_TKINFO"
	.tkinfo
        /*0018*/ 	.word	0x00000002
        /*0030*/ 	.string	""
        /*0030*/ 	.string	"ptxas"
        /*0030*/ 	.string	"Cuda compilation tools, release 13.0, V13.0.88"
        /*0030*/ 	.string	"Build cuda_13.0.r13.0/compiler.36424714_0"
        /*0030*/ 	.string	"-arch sm_100 -m 64 "



//--------------------- .note.nv.cuinfo           --------------------------
	.section	.note.nv.cuinfo,"",@"SHT_NOTE"
	.sectionflags	@"SHF_NOTE_NV_CUINFO"
        /*0018*/ 	.short	0x0002
        /*001a*/ 	.short	0x0064
        /*001c*/ 	.short	0x0082
	.zero		2


//--------------------- .nv.info                  --------------------------
	.section	.nv.info,"",@"SHT_CUDA_INFO"
	.align	4


	//----- nvinfo : EIATTR_REGCOUNT
	.align		4
        /*0000*/ 	.byte	0x04, 0x2f
        /*0002*/ 	.short	(.L_1 - .L_0)
	.align		4
.L_0:
        /*0004*/ 	.word	index@(_Z19kernelTensorProductiiPiS_S_)
        /*0008*/ 	.word	0x0000001c


	//----- nvinfo : EIATTR_FRAME_SIZE
	.align		4
.L_1:
        /*000c*/ 	.byte	0x04, 0x11
        /*000e*/ 	.short	(.L_3 - .L_2)
	.align		4
.L_2:
        /*0010*/ 	.word	index@(_Z19kernelTensorProductiiPiS_S_)
        /*0014*/ 	.word	0x00000000


	//----- nvinfo : EIATTR_MIN_STACK_SIZE
	.align		4
.L_3:
        /*0018*/ 	.byte	0x04, 0x12
        /*001a*/ 	.short	(.L_5 - .L_4)
	.align		4
.L_4:
        /*001c*/ 	.word	index@(_Z19kernelTensorProductiiPiS_S_)
        /*0020*/ 	.word	0x00000000
.L_5:


//--------------------- .nv.compat                --------------------------
	.section	.nv.compat,"",@"SHT_CUDA_COMPAT_INFO"
	.align	4
        /*0000*/ 	.byte	0x02, 0x09, 0x00, 0x00, 0x02, 0x02, 0x01, 0x00, 0x02, 0x05, 0x05, 0x00, 0x03, 0x07, 0x01, 0x01
        /*0010*/ 	.byte	0x02, 0x03, 0x00, 0x00, 0x02, 0x06, 0x01, 0x00, 0x04, 0x0b, 0x08, 0x00, 0x09, 0x00, 0x00, 0x00
        /*0020*/ 	.byte	0x00, 0x00, 0x00, 0x00


//--------------------- .nv.info._Z19kernelTensorProductiiPiS_S_ --------------------------
	.section	.nv.info._Z19kernelTensorProductiiPiS_S_,"",@"SHT_CUDA_INFO"
	.sectionflags	@""
	.align	4


	//----- nvinfo : EIATTR_CUDA_API_VERSION
	.align		4
        /*0000*/ 	.byte	0x04, 0x37
        /*0002*/ 	.short	(.L_7 - .L_6)
.L_6:
        /*0004*/ 	.word	0x00000082


	//----- nvinfo : EIATTR_KPARAM_INFO
	.align		4
.L_7:
        /*0008*/ 	.byte	0x04, 0x17
        /*000a*/ 	.short	(.L_9 - .L_8)
.L_8:
        /*000c*/ 	.word	0x00000000
        /*0010*/ 	.short	0x0004
        /*0012*/ 	.short	0x0018
        /*0014*/ 	.byte	0x00, 0xf5, 0x21, 0x00


	//----- nvinfo : EIATTR_KPARAM_INFO
	.align		4
.L_9:
        /*0018*/ 	.byte	0x04, 0x17
        /*001a*/ 	.short	(.L_11 - .L_10)
.L_10:
        /*001c*/ 	.word	0x00000000
        /*0020*/ 	.short	0x0003
        /*0022*/ 	.short	0x0010
        /*0024*/ 	.byte	0x00, 0xf5, 0x21, 0x00


	//----- nvinfo : EIATTR_KPARAM_INFO
	.align		4
.L_11:
        /*0028*/ 	.byte	0x04, 0x17
        /*002a*/ 	.short	(.L_13 - .L_12)
.L_12:
        /*002c*/ 	.word	0x00000000
        /*0030*/ 	.short	0x0002
        /*0032*/ 	.short	0x0008
        /*0034*/ 	.byte	0x00, 0xf5, 0x21, 0x00


	//----- nvinfo : EIATTR_KPARAM_INFO
	.align		4
.L_13:
        /*0038*/ 	.byte	0x04, 0x17
        /*003a*/ 	.short	(.L_15 - .L_14)
.L_14:
        /*003c*/ 	.word	0x00000000
        /*0040*/ 	.short	0x0001
        /*0042*/ 	.short	0x0004
        /*0044*/ 	.byte	0x00, 0xf0, 0x11, 0x00


	//----- nvinfo : EIATTR_KPARAM_INFO
	.align		4
.L_15:
        /*0048*/ 	.byte	0x04, 0x17
        /*004a*/ 	.short	(.L_17 - .L_16)
.L_16:
        /*004c*/ 	.word	0x00000000
        /*0050*/ 	.short	0x0000
        /*0052*/ 	.short	0x0000
        /*0054*/ 	.byte	0x00, 0xf0, 0x11, 0x00


	//----- nvinfo : EIATTR_SPARSE_MMA_MASK
	.align		4
.L_17:
        /*0058*/ 	.byte	0x03, 0x50
        /*005a*/ 	.short	0x0000


	//----- nvinfo : EIATTR_MAXREG_COUNT
	.align		4
        /*005c*/ 	.byte	0x03, 0x1b
        /*005e*/ 	.short	0x00ff


	//----- nvinfo : EIATTR_MERCURY_ISA_VERSION
	.align		4
        /*0060*/ 	.byte	0x03, 0x5f
        /*0062*/ 	.short	0x0101


	//----- nvinfo : EIATTR_VRC_CTA_INIT_COUNT
	.align		4
        /*0064*/ 	.byte	0x02, 0x4a
	.zero		1
	.zero		1


	//----- nvinfo : EIATTR_EXIT_INSTR_OFFSETS
	.align		4
        /*0068*/ 	.byte	0x04, 0x1c
        /*006a*/ 	.short	(.L_19 - .L_18)


	//   ....[0]....
.L_18:
        /*006c*/ 	.word	0x00000030


	//   ....[1]....
        /*0070*/ 	.word	0x00000060


	//   ....[2]....
        /*0074*/ 	.word	0x00000e20


	//----- nvinfo : EIATTR_CBANK_PARAM_SIZE
	.align		4
.L_19:
        /*0078*/ 	.byte	0x03, 0x19
        /*007a*/ 	.short	0x0020


	//----- nvinfo : EIATTR_PARAM_CBANK
	.align		4
        /*007c*/ 	.byte	0x04, 0x0a
        /*007e*/ 	.short	(.L_21 - .L_20)
	.align		4
.L_20:
        /*0080*/ 	.word	index@(.nv.constant0._Z19kernelTensorProductiiPiS_S_)
        /*0084*/ 	.short	0x0380
        /*0086*/ 	.short	0x0020


	//----- nvinfo : EIATTR_SW_WAR
	.align		4
.L_21:
        /*0088*/ 	.byte	0x04, 0x36
        /*008a*/ 	.short	(.L_23 - .L_22)
.L_22:
        /*008c*/ 	.word	0x00000008
.L_23:


//--------------------- .nv.callgraph             --------------------------
	.section	.nv.callgraph,"",@"SHT_CUDA_CALLGRAPH"
	.align	4
	.sectionentsize	8
	.align		4
        /*0000*/ 	.word	0x00000000
	.align		4
        /*0004*/ 	.word	0xffffffff
	.align		4
        /*0008*/ 	.word	0x00000000
	.align		4
        /*000c*/ 	.word	0xfffffffe
	.align		4
        /*0010*/ 	.word	0x00000000
	.align		4
        /*0014*/ 	.word	0xfffffffd
	.align		4
        /*0018*/ 	.word	0x00000000
	.align		4
        /*001c*/ 	.word	0xfffffffc


//--------------------- .text._Z19kernelTensorProductiiPiS_S_ --------------------------
	.section	.text._Z19kernelTensorProductiiPiS_S_,"ax",@progbits
	.align	128
        .global         _Z19kernelTensorProductiiPiS_S_
        .type           _Z19kernelTensorProductiiPiS_S_,@function
        .size           _Z19kernelTensorProductiiPiS_S_,(.L_x_7 - _Z19kernelTensorProductiiPiS_S_)
        .other          _Z19kernelTensorProductiiPiS_S_,@"STO_CUDA_ENTRY STV_DEFAULT"
_Z19kernelTensorProductiiPiS_S_:
.text._Z19kernelTensorProductiiPiS_S_:
[----:B------:R-:W-:Y:S08]  /*0000*/  LDC R1, c[0x0][0x37c] ;  /* 0x0000df00ff017b82 */ /* 0x000ff00000000800 */
[----:B------:R-:W0:Y:S02]  /*0010*/  LDC R0, c[0x0][0x380] ;  /* 0x0000e000ff007b82 */ /* 0x000e240000000800 */
[----:B0-----:R-:W-:-:S13]  /*0020*/  ISETP.GE.AND P0, PT, R0, 0x1, PT ;  /* 0x000000010000780c */ /* 0x001fda0003f06270 */
[----:B------:R-:W-:Y:S05]  /*0030*/  @!P0 EXIT ;  /* 0x000000000000894d */ /* 0x000fea0003800000 */
[----:B------:R-:W0:Y:S02]  /*0040*/  LDC R8, c[0x0][0x384] ;  /* 0x0000e100ff087b82 */ /* 0x000e240000000800 */
[----:B0-----:R-:W-:-:S13]  /*0050*/  ISETP.GE.AND P0, PT, R8, 0x1, PT ;  /* 0x000000010800780c */ /* 0x001fda0003f06270 */
[----:B------:R-:W-:Y:S05]  /*0060*/  @!P0 EXIT ;  /* 0x000000000000894d */ /* 0x000fea0003800000 */
[----:B------:R-:W0:Y:S01]  /*0070*/  S2R R0, SR_TID.Y ;  /* 0x0000000000007919 */ /* 0x000e220000002200 */
[----:B------:R-:W1:Y:S01]  /*0080*/  LDC.64 R2, c[0x0][0x388] ;  /* 0x0000e200ff027b82 */ /* 0x000e620000000a00 */
[----:B------:R-:W2:Y:S01]  /*0090*/  LDCU.64 UR6, c[0x0][0x398] ;  /* 0x00007300ff0677ac */ /* 0x000ea20008000a00 */
[C---:B------:R-:W-:Y:S01]  /*00a0*/  LOP3.LUT R17, R8.reuse, 0x7, RZ, 0xc0, !PT ;  /* 0x0000000708117812 */ /* 0x040fe200078ec0ff */
[----:B------:R-:W0:Y:S01]  /*00b0*/  S2R R7, SR_TID.X ;  /* 0x0000000000077919 */ /* 0x000e220000002100 */
[----:B------:R-:W-:Y:S01]  /*00c0*/  LOP3.LUT R16, R8, 0xf, RZ, 0xc0, !PT ;  /* 0x0000000f08107812 */ /* 0x000fe200078ec0ff */
[----:B------:R-:W3:Y:S01]  /*00d0*/  LDCU.64 UR8, c[0x0][0x358] ;  /* 0x00006b00ff0877ac */ /* 0x000ee20008000a00 */
[----:B------:R-:W-:Y:S02]  /*00e0*/  IADD3 R5, PT, PT, R17, -0x1, RZ ;  /* 0xffffffff11057810 */ /* 0x000fe40007ffe0ff */
[----:B------:R-:W-:Y:S01]  /*00f0*/  IADD3 R4, PT, PT, R16, -0x1, RZ ;  /* 0xffffffff10047810 */ /* 0x000fe20007ffe0ff */
[----:B------:R-:W-:Y:S01]  /*0100*/  UMOV UR4, URZ ;  /* 0x000000ff00047c82 */ /* 0x000fe20008000000 */
[----:B------:R-:W-:-:S02]  /*0110*/  ISETP.GE.U32.AND P2, PT, R5, 0x3, PT ;  /* 0x000000030500780c */ /* 0x000fc40003f46070 */
[----:B------:R-:W-:Y:S02]  /*0120*/  LOP3.LUT R6, R8, 0x7ffffff0, RZ, 0xc0, !PT ;  /* 0x7ffffff008067812 */ /* 0x000fe400078ec0ff */
[----:B------:R-:W-:Y:S02]  /*0130*/  ISETP.GE.U32.AND P1, PT, R4, 0x7, PT ;  /* 0x000000070400780c */ /* 0x000fe40003f26070 */
[----:B------:R-:W-:Y:S01]  /*0140*/  IADD3 R9, PT, PT, -R6, RZ, RZ ;  /* 0x000000ff06097210 */ /* 0x000fe20007ffe1ff */
[----:B--2---:R-:W-:-:S04]  /*0150*/  UIADD3 UR5, UP0, UPT, UR6, 0x20, URZ ;  /* 0x0000002006057890 */ /* 0x004fc8000ff1e0ff */
[----:B------:R-:W-:Y:S01]  /*0160*/  UIADD3.X UR6, UPT, UPT, URZ, UR7, URZ, UP0, !UPT ;  /* 0x00000007ff067290 */ /* 0x000fe200087fe4ff */
[----:B0-----:R-:W-:Y:S01]  /*0170*/  IMAD R5, R7, R8, R0 ;  /* 0x0000000807057224 */ /* 0x001fe200078e0200 */
[----:B------:R-:W-:-:S03]  /*0180*/  LOP3.LUT R8, R8, 0x3, RZ, 0xc0, !PT ;  /* 0x0000000308087812 */ /* 0x000fc600078ec0ff */
[----:B-1-3--:R-:W-:-:S07]  /*0190*/  IMAD.WIDE.U32 R2, R5, 0x4, R2 ;  /* 0x0000000405027825 */ /* 0x00afce00078e0002 */
.L_x_5:
[----:B0--34-:R-:W0:Y:S02]  /*01a0*/  LDC.64 R12, c[0x0][0x380] ;  /* 0x0000e000ff0c7b82 */ /* 0x019e240000000a00 */
[----:B0-----:R-:W-:Y:S01]  /*01b0*/  ISETP.GE.U32.AND P3, PT, R13, 0x10, PT ;  /* 0x000000100d00780c */ /* 0x001fe20003f66070 */
[----:B--2---:R-:W-:Y:S02]  /*01c0*/  IMAD R4, R7, R12, UR4 ;  /* 0x0000000407047e24 */ /* 0x004fe4000f8e020c */
[----:B------:R-:W-:Y:S01]  /*01d0*/  IMAD R10, R13, UR4, RZ ;  /* 0x000000040d0a7c24 */ /* 0x000fe2000f8e02ff */
[----:B------:R-:W-:Y:S01]  /*01e0*/  UIADD3 UR4, UPT, UPT, UR4, 0x1, URZ ;  /* 0x0000000104047890 */ /* 0x000fe2000fffe0ff */
[----:B------:R-:W-:-:S04]  /*01f0*/  IMAD R4, R4, R13, R0 ;  /* 0x0000000d04047224 */ /* 0x000fc800078e0200 */
[----:B------:R-:W-:Y:S01]  /*0200*/  IMAD R11, R4, R13, RZ ;  /* 0x0000000d040b7224 */ /* 0x000fe200078e02ff */
[----:B------:R-:W-:Y:S01]  /*0210*/  ISETP.NE.AND P0, PT, R12, UR4, PT ;  /* 0x000000040c007c0c */ /* 0x000fe2000bf05270 */
[----:B------:R-:W-:Y:S02]  /*0220*/  HFMA2 R13, -RZ, RZ, 0, 0 ;  /* 0x00000000ff0d7431 */ /* 0x000fe400000001ff */
[----:B-1----:R-:W-:Y:S10]  /*0230*/  @!P3 BRA `(.L_x_0) ;  /* 0x000000040048b947 */ /* 0x002ff40003800000 */
[----:B------:R-:W0:Y:S01]  /*0240*/  LDC.64 R4, c[0x0][0x390] ;  /* 0x0000e400ff047b82 */ /* 0x000e220000000a00 */
[----:B------:R-:W-:Y:S01]  /*0250*/  MOV R15, R11 ;  /* 0x0000000b000f7202 */ /* 0x000fe20000000f00 */
[----:B------:R-:W-:Y:S02]  /*0260*/  IMAD.MOV.U32 R14, RZ, RZ, R9 ;  /* 0x000000ffff0e7224 */ /* 0x000fe400078e0009 */
[----:B0-----:R-:W-:-:S03]  /*0270*/  IMAD.WIDE.U32 R4, R10, 0x4, R4 ;  /* 0x000000040a047825 */ /* 0x001fc600078e0004 */
[----:B------:R-:W-:-:S04]  /*0280*/  IADD3 R18, P3, PT, R4, 0x20, RZ ;  /* 0x0000002004127810 */ /* 0x000fc80007f7e0ff */
[----:B------:R-:W-:-:S09]  /*0290*/  IADD3.X R19, PT, PT, RZ, R5, RZ, P3, !PT ;  /* 0x00000005ff137210 */ /* 0x000fd20001ffe4ff */
.L_x_1:
[----:B------:R-:W-:Y:S02]  /*02a0*/  MOV R4, R18 ;  /* 0x0000001200047202 */ /* 0x000fe40000000f00 */
[----:B------:R-:W-:Y:S01]  /*02b0*/  MOV R5, R19 ;  /* 0x0000001300057202 */ /* 0x000fe20000000f00 */
[----:B------:R-:W2:Y:S04]  /*02c0*/  LDG.E R18, desc[UR8][R2.64] ;  /* 0x0000000802127981 */ /* 0x000ea8000c1e1900 */
[----:B------:R-:W2:Y:S01]  /*02d0*/  LDG.E R19, desc[UR8][R4.64+-0x20] ;  /* 0xffffe00804137981 */ /* 0x000ea2000c1e1900 */
[----:B-1----:R-:W-:Y:S01]  /*02e0*/  MOV R12, UR5 ;  /* 0x00000005000c7c02 */ /* 0x002fe20008000f00 */
[----:B------:R-:W-:-:S04]  /*02f0*/  IMAD.U32 R13, RZ, RZ, UR6 ;  /* 0x00000006ff0d7e24 */ /* 0x000fc8000f8e00ff */
[----:B------:R-:W-:-:S04]  /*0300*/  IMAD.WIDE R12, R15, 0x4, R12 ;  /* 0x000000040f0c7825 */ /* 0x000fc800078e020c */
[----:B--2---:R-:W-:-:S05]  /*0310*/  IMAD R19, R18, R19, RZ ;  /* 0x0000001312137224 */ /* 0x004fca00078e02ff */
[----:B------:R0:W-:Y:S04]  /*0320*/  STG.E desc[UR8][R12.64+-0x20], R19 ;  /* 0xffffe0130c007986 */ /* 0x0001e8000c101908 */
[----:B------:R-:W2:Y:S04]  /*0330*/  LDG.E R18, desc[UR8][R2.64] ;  /* 0x0000000802127981 */ /* 0x000ea8000c1e1900 */
[----:B------:R-:W2:Y:S02]  /*0340*/  LDG.E R21, desc[UR8][R4.64+-0x1c] ;  /* 0xffffe40804157981 */ /* 0x000ea4000c1e1900 */
[----:B--2---:R-:W-:-:S05]  /*0350*/  IMAD R21, R18, R21, RZ ;  /* 0x0000001512157224 */ /* 0x004fca00078e02ff */
[----:B------:R1:W-:Y:S04]  /*0360*/  STG.E desc[UR8][R12.64+-0x1c], R21 ;  /* 0xffffe4150c007986 */ /* 0x0003e8000c101908 */
[----:B------:R-:W2:Y:S04]  /*0370*/  LDG.E R18, desc[UR8][R2.64] ;  /* 0x0000000802127981 */ /* 0x000ea8000c1e1900 */
[----:B------:R-:W2:Y:S02]  /*0380*/  LDG.E R23, desc[UR8][R4.64+-0x18] ;  /* 0xffffe80804177981 */ /* 0x000ea4000c1e1900 */
[----:B--2---:R-:W-:-:S05]  /*0390*/  IMAD R23, R18, R23, RZ ;  /* 0x0000001712177224 */ /* 0x004fca00078e02ff */
[----:B------:R2:W-:Y:S04]  /*03a0*/  STG.E desc[UR8][R12.64+-0x18], R23 ;  /* 0xffffe8170c007986 */ /* 0x0005e8000c101908 */
[----:B------:R-:W3:Y:S04]  /*03b0*/  LDG.E R18, desc[UR8][R2.64] ;  /* 0x0000000802127981 */ /* 0x000ee8000c1e1900 */
[----:B------:R-:W3:Y:S02]  /*03c0*/  LDG.E R25, desc[UR8][R4.64+-0x14] ;  /* 0xffffec0804197981 */ /* 0x000ee4000c1e1900 */
[----:B---3--:R-:W-:-:S05]  /*03d0*/  IMAD R25, R18, R25, RZ ;  /* 0x0000001912197224 */ /* 0x008fca00078e02ff */
[----:B------:R3:W-:Y:S04]  /*03e0*/  STG.E desc[UR8][R12.64+-0x14], R25 ;  /* 0xffffec190c007986 */ /* 0x0007e8000c101908 */
[----:B------:R-:W4:Y:S04]  /*03f0*/  LDG.E R18, desc[UR8][R2.64] ;  /* 0x0000000802127981 */ /* 0x000f28000c1e1900 */
[----:B0-----:R-:W4:Y:S02]  /*0400*/  LDG.E R19, desc[UR8][R4.64+-0x10] ;  /* 0xfffff00804137981 */ /* 0x001f24000c1e1900 */
[----:B----4-:R-:W-:-:S05]  /*0410*/  IMAD R19, R18, R19, RZ ;  /* 0x0000001312137224 */ /* 0x010fca00078e02ff */
[----:B------:R0:W-:Y:S04]  /*0420*/  STG.E desc[UR8][R12.64+-0x10], R19 ;  /* 0xfffff0130c007986 */ /* 0x0001e8000c101908 */
[----:B------:R-:W4:Y:S04]  /*0430*/  LDG.E R18, desc[UR8][R2.64] ;  /* 0x0000000802127981 */ /* 0x000f28000c1e1900 */
[----:B-1----:R-:W4:Y:S02]  /*0440*/  LDG.E R21, desc[UR8][R4.64+-0xc] ;  /* 0xfffff40804157981 */ /* 0x002f24000c1e1900 */
[----:B----4-:R-:W-:-:S05]  /*0450*/  IMAD R21, R18, R21, RZ ;  /* 0x0000001512157224 */ /* 0x010fca00078e02ff */
[----:B------:R1:W-:Y:S04]  /*0460*/  STG.E desc[UR8][R12.64+-0xc], R21 ;  /* 0xfffff4150c007986 */ /* 0x0003e8000c101908 */
[----:B------:R-:W4:Y:S04]  /*0470*/  LDG.E R18, desc[UR8][R2.64] ;  /* 0x0000000802127981 */ /* 0x000f28000c1e1900 */
[----:B--2---:R-:W4:Y:S02]  /*0480*/  LDG.E R23, desc[UR8][R4.64+-0x8] ;  /* 0xfffff80804177981 */ /* 0x004f24000c1e1900 */
[----:B----4-:R-:W-:-:S05]  /*0490*/  IMAD R23, R18, R23, RZ ;  /* 0x0000001712177224 */ /* 0x010fca00078e02ff */
[----:B------:R2:W-:Y:S04]  /*04a0*/  STG.E desc[UR8][R12.64+-0x8], R23 ;  /* 0xfffff8170c007986 */ /* 0x0005e8000c101908 */
[----:B------:R-:W4:Y:S04]  /*04b0*/  LDG.E R18, desc[UR8][R2.64] ;  /* 0x0000000802127981 */ /* 0x000f28000c1e1900 */
[----:B---3--:R-:W4:Y:S02]  /*04c0*/  LDG.E R25, desc[UR8][R4.64+-0x4] ;  /* 0xfffffc0804197981 */ /* 0x008f24000c1e1900 */
[----:B----4-:R-:W-:-:S05]  /*04d0*/  IMAD R25, R18, R25, RZ ;  /* 0x0000001912197224 */ /* 0x010fca00078e02ff */
        /* <DEDUP_REMOVED lines=26> */
[----:B--2---:R-:W4:Y:S01]  /*0680*/  LDG.E R23, desc[UR8][R4.64+0x18] ;  /* 0x0000180804177981 */ /* 0x004f22000c1e1900 */
[----:B------:R-:W-:Y:S01]  /*0690*/  IADD3 R14, PT, PT, R14, 0x10, RZ ;  /* 0x000000100e0e7810 */ /* 0x000fe20007ffe0ff */
[----:B----4-:R-:W-:-:S05]  /*06a0*/  IMAD R23, R18, R23, RZ ;  /* 0x0000001712177224 */ /* 0x010fca00078e02ff */
[----:B------:R1:W-:Y:S04]  /*06b0*/  STG.E desc[UR8][R12.64+0x18], R23 ;  /* 0x000018170c007986 */ /* 0x0003e8000c101908 */
[----:B------:R-:W2:Y:S04]  /*06c0*/  LDG.E R18, desc[UR8][R2.64] ;  /* 0x0000000802127981 */ /* 0x000ea8000c1e1900 */
[----:B---3--:R-:W2:Y:S01]  /*06d0*/  LDG.E R25, desc[UR8][R4.64+0x1c] ;  /* 0x00001c0804197981 */ /* 0x008ea2000c1e1900 */
[----:B------:R-:W-:Y:S02]  /*06e0*/  ISETP.NE.AND P3, PT, R14, RZ, PT ;  /* 0x000000ff0e00720c */ /* 0x000fe40003f65270 */
[----:B------:R-:W-:Y:S01]  /*06f0*/  IADD3 R15, PT, PT, R15, 0x10, RZ ;  /* 0x000000100f0f7810 */ /* 0x000fe20007ffe0ff */
[----:B--2---:R-:W-:Y:S01]  /*0700*/  IMAD R25, R18, R25, RZ ;  /* 0x0000001912197224 */ /* 0x004fe200078e02ff */
[----:B------:R-:W-:-:S04]  /*0710*/  IADD3 R18, P4, PT, R4, 0x40, RZ ;  /* 0x0000004004127810 */ /* 0x000fc80007f9e0ff */
[----:B------:R1:W-:Y:S01]  /*0720*/  STG.E desc[UR8][R12.64+0x1c], R25 ;  /* 0x00001c190c007986 */ /* 0x0003e2000c101908 */
[----:B0-----:R-:W-:-:S04]  /*0730*/  IADD3.X R19, PT, PT, RZ, R5, RZ, P4, !PT ;  /* 0x00000005ff137210 */ /* 0x001fc800027fe4ff */
[----:B------:R-:W-:Y:S05]  /*0740*/  @P3 BRA `(.L_x_1) ;  /* 0xfffffff800d43947 */ /* 0x000fea000383ffff */
[----:B-1----:R-:W-:-:S07]  /*0750*/  MOV R13, R6 ;  /* 0x00000006000d7202 */ /* 0x002fce0000000f00 */
.L_x_0:
[----:B------:R-:W-:-:S13]  /*0760*/  ISETP.NE.AND P3, PT, R16, RZ, PT ;  /* 0x000000ff1000720c */ /* 0x000fda0003f65270 */
[----:B------:R-:W-:Y:S05]  /*0770*/  @!P3 BRA `(.L_x_2) ;  /* 0x0000000400a4b947 */ /* 0x000fea0003800000 */
[----:B------:R-:W-:Y:S01]  /*0780*/  ISETP.NE.AND P3, PT, R17, RZ, PT ;  /* 0x000000ff1100720c */ /* 0x000fe20003f65270 */
[----:B------:R-:W-:-:S12]  /*0790*/  @!P1 BRA `(.L_x_3) ;  /* 0x0000000000b09947 */ /* 0x000fd80003800000 */
[----:B------:R-:W0:Y:S01]  /*07a0*/  LDC.64 R18, c[0x0][0x390] ;  /* 0x0000e400ff127b82 */ /* 0x000e220000000a00 */
[----:B------:R-:W-:Y:S01]  /*07b0*/  IMAD.IADD R5, R10, 0x1, R13 ;  /* 0x000000010a057824 */ /* 0x000fe200078e020d */
[----:B------:R-:W2:Y:S06]  /*07c0*/  LDG.E R12, desc[UR8][R2.64] ;  /* 0x00000008020c7981 */ /* 0x000eac000c1e1900 */
[----:B------:R-:W1:Y:S01]  /*07d0*/  LDC.64 R14, c[0x0][0x398] ;  /* 0x0000e600ff0e7b82 */ /* 0x000e620000000a00 */
[----:B0-----:R-:W-:-:S07]  /*07e0*/  IMAD.WIDE.U32 R18, R5, 0x4, R18 ;  /* 0x0000000405127825 */ /* 0x001fce00078e0012 */
[----:B------:R-:W0:Y:S01]  /*07f0*/  LDC.64 R4, c[0x0][0x390] ;  /* 0x0000e400ff047b82 */ /* 0x000e220000000a00 */
[----:B------:R-:W2:Y:S01]  /*0800*/  LDG.E R19, desc[UR8][R18.64] ;  /* 0x0000000812137981 */ /* 0x000ea2000c1e1900 */
[-C--:B------:R-:W-:Y:S02]  /*0810*/  IADD3 R20, P4, PT, R10, R13.reuse, RZ ;  /* 0x0000000d0a147210 */ /* 0x080fe40007f9e0ff */
[----:B------:R-:W-:Y:S02]  /*0820*/  IADD3 R21, PT, PT, R11, R13, RZ ;  /* 0x0000000d0b157210 */ /* 0x000fe40007ffe0ff */
[----:B------:R-:W-:-:S03]  /*0830*/  IADD3.X R22, PT, PT, RZ, RZ, RZ, P4, !PT ;  /* 0x000000ffff167210 */ /* 0x000fc600027fe4ff */
[----:B-1----:R-:W-:Y:S01]  /*0840*/  IMAD.WIDE R14, R21, 0x4, R14 ;  /* 0x00000004150e7825 */ /* 0x002fe200078e020e */
[----:B0-----:R-:W-:-:S04]  /*0850*/  LEA R4, P4, R20, R4, 0x2 ;  /* 0x0000000414047211 */ /* 0x001fc800078810ff */
[----:B------:R-:W-:Y:S01]  /*0860*/  LEA.HI.X R5, R20, R5, R22, 0x2, P4 ;  /* 0x0000000514057211 */ /* 0x000fe200020f1416 */
        /* <DEDUP_REMOVED lines=26> */
[----:B---3--:R-:W2:Y:S04]  /*0a10*/  LDG.E R25, desc[UR8][R4.64+0x1c] ;  /* 0x00001c0804197981 */ /* 0x008ea8000c1e1900 */
[----:B------:R-:W2:Y:S01]  /*0a20*/  LDG.E R12, desc[UR8][R2.64] ;  /* 0x00000008020c7981 */ /* 0x000ea2000c1e1900 */
[----:B------:R-:W-:Y:S01]  /*0a30*/  IADD3 R13, PT, PT, R13, 0x8, RZ ;  /* 0x000000080d0d7810 */ /* 0x000fe20007ffe0ff */
[----:B--2---:R-:W-:-:S05]  /*0a40*/  IMAD R25, R12, R25, RZ ;  /* 0x000000190c197224 */ /* 0x004fca00078e02ff */
[----:B------:R0:W-:Y:S02]  /*0a50*/  STG.E desc[UR8][R14.64+0x1c], R25 ;  /* 0x00001c190e007986 */ /* 0x0001e4000c101908 */
.L_x_3:
[----:B------:R-:W-:Y:S05]  /*0a60*/  @!P3 BRA `(.L_x_2) ;  /* 0x0000000000e8b947 */ /* 0x000fea0003800000 */
[----:B------:R-:W-:Y:S01]  /*0a70*/  ISETP.NE.AND P3, PT, R8, RZ, PT ;  /* 0x000000ff0800720c */ /* 0x000fe20003f65270 */
[----:B------:R-:W-:-:S12]  /*0a80*/  @!P2 BRA `(.L_x_4) ;  /* 0x000000000070a947 */ /* 0x000fd80003800000 */
[----:B------:R-:W1:Y:S01]  /*0a90*/  LDC.64 R4, c[0x0][0x390] ;  /* 0x0000e400ff047b82 */ /* 0x000e620000000a00 */
[----:B0-----:R-:W-:Y:S01]  /*0aa0*/  IADD3 R19, PT, PT, R10, R13, RZ ;  /* 0x0000000d0a137210 */ /* 0x001fe20007ffe0ff */
[----:B------:R-:W2:Y:S06]  /*0ab0*/  LDG.E R12, desc[UR8][R2.64] ;  /* 0x00000008020c7981 */ /* 0x000eac000c1e1900 */
[----:B------:R-:W0:Y:S01]  /*0ac0*/  LDC.64 R14, c[0x0][0x398] ;  /* 0x0000e600ff0e7b82 */ /* 0x000e220000000a00 */
[----:B-1----:R-:W-:-:S07]  /*0ad0*/  IMAD.WIDE.U32 R18, R19, 0x4, R4 ;  /* 0x0000000413127825 */ /* 0x002fce00078e0004 */
[----:B------:R-:W1:Y:S01]  /*0ae0*/  LDC.64 R4, c[0x0][0x390] ;  /* 0x0000e400ff047b82 */ /* 0x000e620000000a00 */
[----:B------:R-:W2:Y:S01]  /*0af0*/  LDG.E R19, desc[UR8][R18.64] ;  /* 0x0000000812137981 */ /* 0x000ea2000c1e1900 */
[----:B------:R-:W-:Y:S01]  /*0b00*/  IADD3 R20, P4, PT, R10, R13, RZ ;  /* 0x0000000d0a147210 */ /* 0x000fe20007f9e0ff */
[----:B------:R-:W-:-:S03]  /*0b10*/  IMAD.IADD R21, R11, 0x1, R13 ;  /* 0x000000010b157824 */ /* 0x000fc600078e020d */
[----:B------:R-:W-:Y:S01]  /*0b20*/  IADD3.X R22, PT, PT, RZ, RZ, RZ, P4, !PT ;  /* 0x000000ffff167210 */ /* 0x000fe200027fe4ff */
[----:B0-----:R-:W-:Y:S01]  /*0b30*/  IMAD.WIDE R14, R21, 0x4, R14 ;  /* 0x00000004150e7825 */ /* 0x001fe200078e020e */
[----:B-1----:R-:W-:-:S04]  /*0b40*/  LEA R4, P4, R20, R4, 0x2 ;  /* 0x0000000414047211 */ /* 0x002fc800078810ff */
        /* <DEDUP_REMOVED lines=11> */
[----:B------:R-:W2:Y:S04]  /*0c00*/  LDG.E R25, desc[UR8][R4.64+0xc] ;  /* 0x00000c0804197981 */ /* 0x000ea8000c1e1900 */
[----:B------:R-:W2:Y:S01]  /*0c10*/  LDG.E R12, desc[UR8][R2.64] ;  /* 0x00000008020c7981 */ /* 0x000ea2000c1e1900 */
[----:B------:R-:W-:Y:S01]  /*0c20*/  IADD3 R13, PT, PT, R13, 0x4, RZ ;  /* 0x000000040d0d7810 */ /* 0x000fe20007ffe0ff */
[----:B--2---:R-:W-:-:S05]  /*0c30*/  IMAD R25, R12, R25, RZ ;  /* 0x000000190c197224 */ /* 0x004fca00078e02ff */
[----:B------:R1:W-:Y:S02]  /*0c40*/  STG.E desc[UR8][R14.64+0xc], R25 ;  /* 0x00000c190e007986 */ /* 0x0003e4000c101908 */
.L_x_4:
[----:B------:R-:W-:Y:S05]  /*0c50*/  @!P3 BRA `(.L_x_2) ;  /* 0x00000000006cb947 */ /* 0x000fea0003800000 */
[----:B01----:R-:W0:Y:S01]  /*0c60*/  LDC.64 R14, c[0x0][0x390] ;  /* 0x0000e400ff0e7b82 */ /* 0x003e220000000a00 */
[----:B------:R-:W-:Y:S01]  /*0c70*/  IADD3 R5, PT, PT, R10, R13, RZ ;  /* 0x0000000d0a057210 */ /* 0x000fe20007ffe0ff */
[----:B------:R-:W2:Y:S04]  /*0c80*/  LDG.E R12, desc[UR8][R2.64] ;  /* 0x00000008020c7981 */ /* 0x000ea8000c1e1900 */
[----:B0-----:R-:W-:Y:S02]  /*0c90*/  IMAD.WIDE.U32 R14, R5, 0x4, R14 ;  /* 0x00000004050e7825 */ /* 0x001fe400078e000e */
[----:B------:R-:W0:Y:S04]  /*0ca0*/  LDC.64 R4, c[0x0][0x398] ;  /* 0x0000e600ff047b82 */ /* 0x000e280000000a00 */
[----:B------:R-:W2:Y:S01]  /*0cb0*/  LDG.E R15, desc[UR8][R14.64] ;  /* 0x000000080e0f7981 */ /* 0x000ea2000c1e1900 */
[----:B------:R-:W-:-:S02]  /*0cc0*/  ISETP.NE.AND P3, PT, R8, 0x1, PT ;  /* 0x000000010800780c */ /* 0x000fc40003f65270 */
[----:B------:R-:W-:-:S05]  /*0cd0*/  IADD3 R11, PT, PT, R11, R13, RZ ;  /* 0x0000000d0b0b7210 */ /* 0x000fca0007ffe0ff */
[----:B0-----:R-:W-:-:S04]  /*0ce0*/  IMAD.WIDE R4, R11, 0x4, R4 ;  /* 0x000000040b047825 */ /* 0x001fc800078e0204 */
[----:B--2---:R-:W-:-:S05]  /*0cf0*/  IMAD R11, R12, R15, RZ ;  /* 0x0000000f0c0b7224 */ /* 0x004fca00078e02ff */
[----:B------:R2:W-:Y:S01]  /*0d00*/  STG.E desc[UR8][R4.64], R11 ;  /* 0x0000000b04007986 */ /* 0x0005e2000c101908 */
[----:B------:R-:W-:Y:S05]  /*0d10*/  @!P3 BRA `(.L_x_2) ;  /* 0x00000000003cb947 */ /* 0x000fea0003800000 */
[----:B------:R-:W0:Y:S01]  /*0d20*/  LDC.64 R14, c[0x0][0x390] ;  /* 0x0000e400ff0e7b82 */ /* 0x000e220000000a00 */
[----:B--2---:R-:W-:-:S04]  /*0d30*/  IADD3 R11, P3, PT, R10, R13, RZ ;  /* 0x0000000d0a0b7210 */ /* 0x004fc80007f7e0ff */
[----:B------:R-:W-:Y:S02]  /*0d40*/  IADD3.X R12, PT, PT, RZ, RZ, RZ, P3, !PT ;  /* 0x000000ffff0c7210 */ /* 0x000fe40001ffe4ff */
[----:B0-----:R-:W-:-:S04]  /*0d50*/  LEA R10, P3, R11, R14, 0x2 ;  /* 0x0000000e0b0a7211 */ /* 0x001fc800078610ff */
[----:B------:R-:W-:Y:S02]  /*0d60*/  LEA.HI.X R11, R11, R15, R12, 0x2, P3 ;  /* 0x0000000f0b0b7211 */ /* 0x000fe400018f140c */
[----:B------:R-:W2:Y:S04]  /*0d70*/  LDG.E R12, desc[UR8][R2.64] ;  /* 0x00000008020c7981 */ /* 0x000ea8000c1e1900 */
[----:B------:R-:W2:Y:S01]  /*0d80*/  LDG.E R13, desc[UR8][R10.64+0x4] ;  /* 0x000004080a0d7981 */ /* 0x000ea2000c1e1900 */
[----:B------:R-:W-:Y:S01]  /*0d90*/  ISETP.NE.AND P3, PT, R8, 0x2, PT ;  /* 0x000000020800780c */ /* 0x000fe20003f65270 */
[----:B--2---:R-:W-:-:S05]  /*0da0*/  IMAD R13, R12, R13, RZ ;  /* 0x0000000d0c0d7224 */ /* 0x004fca00078e02ff */
[----:B------:R3:W-:Y:S07]  /*0db0*/  STG.E desc[UR8][R4.64+0x4], R13 ;  /* 0x0000040d04007986 */ /* 0x0007ee000c101908 */
[----:B------:R-:W-:Y:S05]  /*0dc0*/  @!P3 BRA `(.L_x_2) ;  /* 0x000000000010b947 */ /* 0x000fea0003800000 */
[----:B------:R-:W3:Y:S04]  /*0dd0*/  LDG.E R11, desc[UR8][R10.64+0x8] ;  /* 0x000008080a0b7981 */ /* 0x000ee8000c1e1900 */
[----:B------:R-:W3:Y:S02]  /*0de0*/  LDG.E R12, desc[UR8][R2.64] ;  /* 0x00000008020c7981 */ /* 0x000ee4000c1e1900 */
[----:B---3--:R-:W-:-:S05]  /*0df0*/  IMAD R13, R12, R11, RZ ;  /* 0x0000000b0c0d7224 */ /* 0x008fca00078e02ff */
[----:B------:R4:W-:Y:S02]  /*0e00*/  STG.E desc[UR8][R4.64+0x8], R13 ;  /* 0x0000080d04007986 */ /* 0x0009e4000c101908 */
.L_x_2:
[----:B------:R-:W-:Y:S05]  /*0e10*/  @P0 BRA `(.L_x_5) ;  /* 0xfffffff000e00947 */ /* 0x000fea000383ffff */
[----:B------:R-:W-:Y:S05]  /*0e20*/  EXIT ;  /* 0x000000000000794d */ /* 0x000fea0003800000 */
.L_x_6:
[----:B------:R-:W-:-:S00]  /*0e30*/  BRA `(.L_x_6) ;  /* 0xfffffffc00fc7947 */ /* 0x000fc0000383ffff */
[----:B------:R-:W-:-:S00]  /*0e40*/  NOP ;  /* 0x0000000000007918 */ /* 0x000fc00000000000 */
        /* <DEDUP_REMOVED lines=11> */
.L_x_7:


//--------------------- .nv.shared.reserved.0     --------------------------
	.section	.nv.shared.reserved.0,"aw",@nobits
	.weak		__nv_reservedSMEM_offset_0_alias
	.size		__nv_reservedSMEM_offset_0_alias, 0, 64
	.other		__nv_reservedSMEM_offset_0_alias,@"STO_CUDA_RESERVED_SHARED STV_DEFAULT"
__nv_reservedSMEM_offset_0_alias:
	.zero		0
	.zero		64


//--------------------- .nv.constant0._Z19kernelTensorProductiiPiS_S_ --------------------------
	.section	.nv.constant0._Z19kernelTensorProductiiPiS_S_,"a",@progbits
	.sectionflags	@""
	.align	4
.nv.constant0._Z19kernelTensorProductiiPiS_S_:
	.zero		928


//--------------------- SYMBOLS --------------------------

	.type		.nv.reservedSmem.offset0,@object
	.size		.nv.reservedSmem.offset0,0x4
